//
// Generated by NVIDIA NVVM Compiler
//
// Compiler Build ID: CL-36424714
// Cuda compilation tools, release 13.0, V13.0.88
// Based on NVVM 20.0.0
//

.version 9.0
.target sm_100
.address_size 64

	// .globl	_Z14matrixAdditionPfS_S_i
// _ZZ14matrixAdditionPfS_S_iE2sA has been demoted
// _ZZ14matrixAdditionPfS_S_iE2sB has been demoted

.visible .entry _Z14matrixAdditionPfS_S_i(
	.param .u64 .ptr .align 1 _Z14matrixAdditionPfS_S_i_param_0,
	.param .u64 .ptr .align 1 _Z14matrixAdditionPfS_S_i_param_1,
	.param .u64 .ptr .align 1 _Z14matrixAdditionPfS_S_i_param_2,
	.param .u32 _Z14matrixAdditionPfS_S_i_param_3
)
{
	.reg .pred 	%p<10>;
	.reg .b32 	%r<43>;
	.reg .b32 	%f<111>;
	.reg .b64 	%rd<13>;
	// demoted variable
	.shared .align 4 .b8 _ZZ14matrixAdditionPfS_S_iE2sA[4096];
	// demoted variable
	.shared .align 4 .b8 _ZZ14matrixAdditionPfS_S_iE2sB[4096];
	ld.param.u64 	%rd4, [_Z14matrixAdditionPfS_S_i_param_0];
	ld.param.u64 	%rd5, [_Z14matrixAdditionPfS_S_i_param_1];
	ld.param.u64 	%rd6, [_Z14matrixAdditionPfS_S_i_param_2];
	ld.param.u32 	%r25, [_Z14matrixAdditionPfS_S_i_param_3];
	mov.u32 	%r26, %ctaid.x;
	mov.u32 	%r27, %ctaid.y;
	mov.u32 	%r38, %tid.x;
	mov.u32 	%r40, %tid.y;
	shl.b32 	%r28, %r27, 5;
	add.s32 	%r3, %r28, %r40;
	shl.b32 	%r4, %r26, 5;
	add.s32 	%r5, %r4, %r38;
	mul.lo.s32 	%r6, %r25, %r3;
	setp.lt.s32 	%p1, %r25, 1;
	mov.f32 	%f110, 0f00000000;
	@%p1 bra 	$L__BB0_7;
	add.s32 	%r29, %r25, 31;
	shr.u32 	%r30, %r29, 5;
	shl.b32 	%r31, %r40, 7;
	mov.u32 	%r32, _ZZ14matrixAdditionPfS_S_iE2sA;
	add.s32 	%r7, %r32, %r31;
	shl.b32 	%r33, %r38, 2;
	add.s32 	%r8, %r7, %r33;
	mov.u32 	%r34, _ZZ14matrixAdditionPfS_S_iE2sB;
	add.s32 	%r10, %r34, %r33;
	add.s32 	%r9, %r10, %r31;
	neg.s32 	%r42, %r30;
	mad.lo.s32 	%r35, %r40, %r25, %r38;
	add.s32 	%r41, %r35, %r4;
	shl.b32 	%r13, %r25, 5;
	add.s32 	%r39, %r38, %r6;
	cvta.to.global.u64 	%rd1, %rd4;
	cvta.to.global.u64 	%rd2, %rd5;
	mov.f32 	%f110, 0f00000000;
$L__BB0_2:
	setp.ge.u32 	%p2, %r3, %r25;
	mul.wide.s32 	%rd7, %r39, 4;
	add.s64 	%rd3, %rd1, %rd7;
	setp.ge.s32 	%p3, %r38, %r25;
	mov.f32 	%f108, 0f00000000;
	or.pred  	%p4, %p2, %p3;
	@%p4 bra 	$L__BB0_4;
	ld.global.f32 	%f108, [%rd3];
$L__BB0_4:
	setp.ge.u32 	%p5, %r5, %r25;
	st.shared.f32 	[%r8], %f108;
	setp.ge.s32 	%p6, %r40, %r25;
	mov.f32 	%f109, 0f00000000;
	or.pred  	%p7, %p6, %p5;
	@%p7 bra 	$L__BB0_6;
	mul.wide.u32 	%rd8, %r41, 4;
	add.s64 	%rd9, %rd2, %rd8;
	ld.global.f32 	%f109, [%rd9];
$L__BB0_6:
	st.shared.f32 	[%r9], %f109;
	bar.sync 	0;
	ld.shared.f32 	%f12, [%r7];
	ld.shared.f32 	%f13, [%r10];
	fma.rn.f32 	%f14, %f12, %f13, %f110;
	ld.shared.f32 	%f15, [%r7+4];
	ld.shared.f32 	%f16, [%r10+128];
	fma.rn.f32 	%f17, %f15, %f16, %f14;
	ld.shared.f32 	%f18, [%r7+8];
	ld.shared.f32 	%f19, [%r10+256];
	fma.rn.f32 	%f20, %f18, %f19, %f17;
	ld.shared.f32 	%f21, [%r7+12];
	ld.shared.f32 	%f22, [%r10+384];
	fma.rn.f32 	%f23, %f21, %f22, %f20;
	ld.shared.f32 	%f24, [%r7+16];
	ld.shared.f32 	%f25, [%r10+512];
	fma.rn.f32 	%f26, %f24, %f25, %f23;
	ld.shared.f32 	%f27, [%r7+20];
	ld.shared.f32 	%f28, [%r10+640];
	fma.rn.f32 	%f29, %f27, %f28, %f26;
	ld.shared.f32 	%f30, [%r7+24];
	ld.shared.f32 	%f31, [%r10+768];
	fma.rn.f32 	%f32, %f30, %f31, %f29;
	ld.shared.f32 	%f33, [%r7+28];
	ld.shared.f32 	%f34, [%r10+896];
	fma.rn.f32 	%f35, %f33, %f34, %f32;
	ld.shared.f32 	%f36, [%r7+32];
	ld.shared.f32 	%f37, [%r10+1024];
	fma.rn.f32 	%f38, %f36, %f37, %f35;
	ld.shared.f32 	%f39, [%r7+36];
	ld.shared.f32 	%f40, [%r10+1152];
	fma.rn.f32 	%f41, %f39, %f40, %f38;
	ld.shared.f32 	%f42, [%r7+40];
	ld.shared.f32 	%f43, [%r10+1280];
	fma.rn.f32 	%f44, %f42, %f43, %f41;
	ld.shared.f32 	%f45, [%r7+44];
	ld.shared.f32 	%f46, [%r10+1408];
	fma.rn.f32 	%f47, %f45, %f46, %f44;
	ld.shared.f32 	%f48, [%r7+48];
	ld.shared.f32 	%f49, [%r10+1536];
	fma.rn.f32 	%f50, %f48, %f49, %f47;
	ld.shared.f32 	%f51, [%r7+52];
	ld.shared.f32 	%f52, [%r10+1664];
	fma.rn.f32 	%f53, %f51, %f52, %f50;
	ld.shared.f32 	%f54, [%r7+56];
	ld.shared.f32 	%f55, [%r10+1792];
	fma.rn.f32 	%f56, %f54, %f55, %f53;
	ld.shared.f32 	%f57, [%r7+60];
	ld.shared.f32 	%f58, [%r10+1920];
	fma.rn.f32 	%f59, %f57, %f58, %f56;
	ld.shared.f32 	%f60, [%r7+64];
	ld.shared.f32 	%f61, [%r10+2048];
	fma.rn.f32 	%f62, %f60, %f61, %f59;
	ld.shared.f32 	%f63, [%r7+68];
	ld.shared.f32 	%f64, [%r10+2176];
	fma.rn.f32 	%f65, %f63, %f64, %f62;
	ld.shared.f32 	%f66, [%r7+72];
	ld.shared.f32 	%f67, [%r10+2304];
	fma.rn.f32 	%f68, %f66, %f67, %f65;
	ld.shared.f32 	%f69, [%r7+76];
	ld.shared.f32 	%f70, [%r10+2432];
	fma.rn.f32 	%f71, %f69, %f70, %f68;
	ld.shared.f32 	%f72, [%r7+80];
	ld.shared.f32 	%f73, [%r10+2560];
	fma.rn.f32 	%f74, %f72, %f73, %f71;
	ld.shared.f32 	%f75, [%r7+84];
	ld.shared.f32 	%f76, [%r10+2688];
	fma.rn.f32 	%f77, %f75, %f76, %f74;
	ld.shared.f32 	%f78, [%r7+88];
	ld.shared.f32 	%f79, [%r10+2816];
	fma.rn.f32 	%f80, %f78, %f79, %f77;
	ld.shared.f32 	%f81, [%r7+92];
	ld.shared.f32 	%f82, [%r10+2944];
	fma.rn.f32 	%f83, %f81, %f82, %f80;
	ld.shared.f32 	%f84, [%r7+96];
	ld.shared.f32 	%f85, [%r10+3072];
	fma.rn.f32 	%f86, %f84, %f85, %f83;
	ld.shared.f32 	%f87, [%r7+100];
	ld.shared.f32 	%f88, [%r10+3200];
	fma.rn.f32 	%f89, %f87, %f88, %f86;
	ld.shared.f32 	%f90, [%r7+104];
	ld.shared.f32 	%f91, [%r10+3328];
	fma.rn.f32 	%f92, %f90, %f91, %f89;
	ld.shared.f32 	%f93, [%r7+108];
	ld.shared.f32 	%f94, [%r10+3456];
	fma.rn.f32 	%f95, %f93, %f94, %f92;
	ld.shared.f32 	%f96, [%r7+112];
	ld.shared.f32 	%f97, [%r10+3584];
	fma.rn.f32 	%f98, %f96, %f97, %f95;
	ld.shared.f32 	%f99, [%r7+116];
	ld.shared.f32 	%f100, [%r10+3712];
	fma.rn.f32 	%f101, %f99, %f100, %f98;
	ld.shared.f32 	%f102, [%r7+120];
	ld.shared.f32 	%f103, [%r10+3840];
	fma.rn.f32 	%f104, %f102, %f103, %f101;
	ld.shared.f32 	%f105, [%r7+124];
	ld.shared.f32 	%f106, [%r10+3968];
	fma.rn.f32 	%f110, %f105, %f106, %f104;
	bar.sync 	0;
	add.s32 	%r42, %r42, 1;
	setp.ne.s32 	%p8, %r42, 0;
	add.s32 	%r41, %r41, %r13;
	add.s32 	%r40, %r40, 32;
	add.s32 	%r39, %r39, 32;
	add.s32 	%r38, %r38, 32;
	@%p8 bra 	$L__BB0_2;
$L__BB0_7:
	max.s32 	%r36, %r3, %r5;
	setp.ge.s32 	%p9, %r36, %r25;
	@%p9 bra 	$L__BB0_9;
	add.s32 	%r37, %r6, %r5;
	cvta.to.global.u64 	%rd10, %rd6;
	mul.wide.s32 	%rd11, %r37, 4;
	add.s64 	%rd12, %rd10, %rd11;
	st.global.f32 	[%rd12], %f110;
$L__BB0_9:
	ret;

}


// ===== COMPILED SASS (sm_100) =====

	.target	sm_100

	.elftype	@"ET_EXEC"


//--------------------- .note.nv.tkinfo           --------------------------
	.section	.note.nv.tkinfo,"",@"SHT_NOTE"
	.sectionflags	@"SHF_NOTE_NV_TKINFO"
	.tkinfo
        /*0018*/ 	.word	0x00000002
        /*0030*/ 	.string	""
        /*0030*/ 	.string	"ptxas"
        /*0030*/ 	.string	"Cuda compilation tools, release 13.0, V13.0.88"
        /*0030*/ 	.string	"Build cuda_13.0.r13.0/compiler.36424714_0"
        /*0030*/ 	.string	"-arch sm_100 -m 64 "



//--------------------- .note.nv.cuinfo           --------------------------
	.section	.note.nv.cuinfo,"",@"SHT_NOTE"
	.sectionflags	@"SHF_NOTE_NV_CUINFO"
        /*0018*/ 	.short	0x0002
        /*001a*/ 	.short	0x0064
        /*001c*/ 	.short	0x0082
	.zero		2


//--------------------- .nv.info                  --------------------------
	.section	.nv.info,"",@"SHT_CUDA_INFO"
	.align	4


	//----- nvinfo : EIATTR_REGCOUNT
	.align		4
        /*0000*/ 	.byte	0x04, 0x2f
        /*0002*/ 	.short	(.L_1 - .L_0)
	.align		4
.L_0:
        /*0004*/ 	.word	index@(_Z14matrixAdditionPfS_S_i)
        /*0008*/ 	.word	0x00000020


	//----- nvinfo : EIATTR_FRAME_SIZE
	.align		4
.L_1:
        /*000c*/ 	.byte	0x04, 0x11
        /*000e*/ 	.short	(.L_3 - .L_2)
	.align		4
.L_2:
        /*0010*/ 	.word	index@(_Z14matrixAdditionPfS_S_i)
        /*0014*/ 	.word	0x00000000


	//----- nvinfo : EIATTR_MIN_STACK_SIZE
	.align		4
.L_3:
        /*0018*/ 	.byte	0x04, 0x12
        /*001a*/ 	.short	(.L_5 - .L_4)
	.align		4
.L_4:
        /*001c*/ 	.word	index@(_Z14matrixAdditionPfS_S_i)
        /*0020*/ 	.word	0x00000000
.L_5:


//--------------------- .nv.compat                --------------------------
	.section	.nv.compat,"",@"SHT_CUDA_COMPAT_INFO"
	.align	4
        /*0000*/ 	.byte	0x02, 0x09, 0x00, 0x00, 0x02, 0x02, 0x01, 0x00, 0x02, 0x05, 0x05, 0x00, 0x03, 0x07, 0x01, 0x01
        /*0010*/ 	.byte	0x02, 0x03, 0x00, 0x00, 0x02, 0x06, 0x01, 0x00, 0x04, 0x0b, 0x08, 0x00, 0x09, 0x00, 0x00, 0x00
        /*0020*/ 	.byte	0x00, 0x00, 0x00, 0x00


//--------------------- .nv.info._Z14matrixAdditionPfS_S_i --------------------------
	.section	.nv.info._Z14matrixAdditionPfS_S_i,"",@"SHT_CUDA_INFO"
	.sectionflags	@""
	.align	4


	//----- nvinfo : EIATTR_CUDA_API_VERSION
	.align		4
        /*0000*/ 	.byte	0x04, 0x37
        /*0002*/ 	.short	(.L_7 - .L_6)
.L_6:
        /*0004*/ 	.word	0x00000082


	//----- nvinfo : EIATTR_KPARAM_INFO
	.align		4
.L_7:
        /*0008*/ 	.byte	0x04, 0x17
        /*000a*/ 	.short	(.L_9 - .L_8)
.L_8:
        /*000c*/ 	.word	0x00000000
        /*0010*/ 	.short	0x0003
        /*0012*/ 	.short	0x0018
        /*0014*/ 	.byte	0x00, 0xf0, 0x11, 0x00


	//----- nvinfo : EIATTR_KPARAM_INFO
	.align		4
.L_9:
        /*0018*/ 	.byte	0x04, 0x17
        /*001a*/ 	.short	(.L_11 - .L_10)
.L_10:
        /*001c*/ 	.word	0x00000000
        /*0020*/ 	.short	0x0002
        /*0022*/ 	.short	0x0010
        /*0024*/ 	.byte	0x00, 0xf5, 0x21, 0x00


	//----- nvinfo : EIATTR_KPARAM_INFO
	.align		4
.L_11:
        /*0028*/ 	.byte	0x04, 0x17
        /*002a*/ 	.short	(.L_13 - .L_12)
.L_12:
        /*002c*/ 	.word	0x00000000
        /*0030*/ 	.short	0x0001
        /*0032*/ 	.short	0x0008
        /*0034*/ 	.byte	0x00, 0xf5, 0x21, 0x00


	//----- nvinfo : EIATTR_KPARAM_INFO
	.align		4
.L_13:
        /*0038*/ 	.byte	0x04, 0x17
        /*003a*/ 	.short	(.L_15 - .L_14)
.L_14:
        /*003c*/ 	.word	0x00000000
        /*0040*/ 	.short	0x0000
        /*0042*/ 	.short	0x0000
        /*0044*/ 	.byte	0x00, 0xf5, 0x21, 0x00


	//----- nvinfo : EIATTR_SPARSE_MMA_MASK
	.align		4
.L_15:
        /*0048*/ 	.byte	0x03, 0x50
        /*004a*/ 	.short	0x0000


	//----- nvinfo : EIATTR_MAXREG_COUNT
	.align		4
        /*004c*/ 	.byte	0x03, 0x1b
        /*004e*/ 	.short	0x00ff


	//----- nvinfo : EIATTR_NUM_BARRIERS
	.align		4
        /*0050*/ 	.byte	0x02, 0x4c
        /*0052*/ 	.byte	0x01
	.zero		1


	//----- nvinfo : EIATTR_MERCURY_ISA_VERSION
	.align		4
        /*0054*/ 	.byte	0x03, 0x5f
        /*0056*/ 	.short	0x0101


	//----- nvinfo : EIATTR_VRC_CTA_INIT_COUNT
	.align		4
        /*0058*/ 	.byte	0x02, 0x4a
	.zero		1
	.zero		1


	//----- nvinfo : EIATTR_EXIT_INSTR_OFFSETS
	.align		4
        /*005c*/ 	.byte	0x04, 0x1c
        /*005e*/ 	.short	(.L_17 - .L_16)


	//   ....[0]....
.L_16:
        /*0060*/ 	.word	0x00000800


	//   ....[1]....
        /*0064*/ 	.word	0x00000850


	//----- nvinfo : EIATTR_CBANK_PARAM_SIZE
	.align		4
.L_17:
        /*0068*/ 	.byte	0x03, 0x19
        /*006a*/ 	.short	0x001c


	//----- nvinfo : EIATTR_PARAM_CBANK
	.align		4
        /*006c*/ 	.byte	0x04, 0x0a
        /*006e*/ 	.short	(.L_19 - .L_18)
	.align		4
.L_18:
        /*0070*/ 	.word	index@(.nv.constant0._Z14matrixAdditionPfS_S_i)
        /*0074*/ 	.short	0x0380
        /*0076*/ 	.short	0x001c


	//----- nvinfo : EIATTR_SW_WAR
	.align		4
.L_19:
        /*0078*/ 	.byte	0x04, 0x36
        /*007a*/ 	.short	(.L_21 - .L_20)
.L_20:
        /*007c*/ 	.word	0x00000008
.L_21:


//--------------------- .nv.callgraph             --------------------------
	.section	.nv.callgraph,"",@"SHT_CUDA_CALLGRAPH"
	.align	4
	.sectionentsize	8
	.align		4
        /*0000*/ 	.word	0x00000000
	.align		4
        /*0004*/ 	.word	0xffffffff
	.align		4
        /*0008*/ 	.word	0x00000000
	.align		4
        /*000c*/ 	.word	0xfffffffe
	.align		4
        /*0010*/ 	.word	0x00000000
	.align		4
        /*0014*/ 	.word	0xfffffffd
	.align		4
        /*0018*/ 	.word	0x00000000
	.align		4
        /*001c*/ 	.word	0xfffffffc


//--------------------- .text._Z14matrixAdditionPfS_S_i --------------------------
	.section	.text._Z14matrixAdditionPfS_S_i,"ax",@progbits
	.align	128
        .global         _Z14matrixAdditionPfS_S_i
        .type           _Z14matrixAdditionPfS_S_i,@function
        .size           _Z14matrixAdditionPfS_S_i,(.L_x_3 - _Z14matrixAdditionPfS_S_i)
        .other          _Z14matrixAdditionPfS_S_i,@"STO_CUDA_ENTRY STV_DEFAULT"
_Z14matrixAdditionPfS_S_i:
.text._Z14matrixAdditionPfS_S_i:
[----:B------:R-:W-:Y:S01]  /*0000*/  LDC R1, c[0x0][0x37c] ;  /* 0x0000df00ff017b82 */ /* 0x000fe20000000800 */
[----:B------:R-:W0:Y:S01]  /*0010*/  LDCU UR4, c[0x0][0x398] ;  /* 0x00007300ff0477ac */ /* 0x000e220008000800 */
[----:B------:R-:W1:Y:S01]  /*0020*/  S2R R18, SR_CTAID.Y ;  /* 0x0000000000127919 */ /* 0x000e620000002600 */
[----:B------:R-:W-:Y:S01]  /*0030*/  HFMA2 R27, -RZ, RZ, 0, 0 ;  /* 0x00000000ff1b7431 */ /* 0x000fe200000001ff */
[----:B------:R-:W2:Y:S01]  /*0040*/  LDCU.64 UR8, c[0x0][0x358] ;  /* 0x00006b00ff0877ac */ /* 0x000ea20008000a00 */
[----:B------:R-:W1:Y:S01]  /*0050*/  S2R R19, SR_TID.Y ;  /* 0x0000000000137919 */ /* 0x000e620000002200 */
[----:B------:R-:W3:Y:S01]  /*0060*/  S2R R4, SR_CTAID.X ;  /* 0x0000000000047919 */ /* 0x000ee20000002500 */
[----:B------:R-:W3:Y:S01]  /*0070*/  S2R R21, SR_TID.X ;  /* 0x0000000000157919 */ /* 0x000ee20000002100 */
[----:B0-----:R-:W-:-:S04]  /*0080*/  MOV R6, UR4 ;  /* 0x0000000400067c02 */ /* 0x001fc80008000f00 */
[----:B------:R-:W-:Y:S02]  /*0090*/  ISETP.GE.AND P0, PT, R6, 0x1, PT ;  /* 0x000000010600780c */ /* 0x000fe40003f06270 */
[----:B-1----:R-:W-:Y:S02]  /*00a0*/  LEA R18, R18, R19, 0x5 ;  /* 0x0000001312127211 */ /* 0x002fe400078e28ff */
[----:B---3--:R-:W-:-:S09]  /*00b0*/  LEA R23, R4, R21, 0x5 ;  /* 0x0000001504177211 */ /* 0x008fd200078e28ff */
[----:B--2---:R-:W-:Y:S05]  /*00c0*/  @!P0 BRA `(.L_x_0) ;  /* 0x0000000400c48947 */ /* 0x004fea0003800000 */
[----:B------:R-:W0:Y:S01]  /*00d0*/  S2UR UR6, SR_CgaCtaId ;  /* 0x00000000000679c3 */ /* 0x000e220000008800 */
[----:B------:R-:W-:Y:S01]  /*00e0*/  UMOV UR4, 0x400 ;  /* 0x0000040000047882 */ /* 0x000fe20000000000 */
[----:B------:R-:W-:Y:S01]  /*00f0*/  IADD3 R2, PT, PT, R6, 0x1f, RZ ;  /* 0x0000001f06027810 */ /* 0x000fe20007ffe0ff */
[----:B------:R-:W-:Y:S01]  /*0100*/  UIADD3 UR5, UPT, UPT, UR4, 0x1000, URZ ;  /* 0x0000100004057890 */ /* 0x000fe2000fffe0ff */
[-CC-:B------:R-:W-:Y:S01]  /*0110*/  IMAD R17, R19, R6.reuse, R21.reuse ;  /* 0x0000000613117224 */ /* 0x180fe200078e0215 */
[----:B------:R-:W-:Y:S01]  /*0120*/  MOV R27, RZ ;  /* 0x000000ff001b7202 */ /* 0x000fe20000000f00 */
[----:B------:R-:W-:Y:S01]  /*0130*/  IMAD R7, R18, R6, R21 ;  /* 0x0000000612077224 */ /* 0x000fe200078e0215 */
[----:B------:R-:W-:Y:S01]  /*0140*/  SHF.R.U32.HI R2, RZ, 0x5, R2 ;  /* 0x00000005ff027819 */ /* 0x000fe20000011602 */
[----:B------:R-:W1:Y:S01]  /*0150*/  LDC R0, c[0x0][0x398] ;  /* 0x0000e600ff007b82 */ /* 0x000e620000000800 */
[----:B------:R-:W-:Y:S02]  /*0160*/  LEA R17, R4, R17, 0x5 ;  /* 0x0000001104117211 */ /* 0x000fe400078e28ff */
[----:B------:R-:W-:-:S05]  /*0170*/  IADD3 R16, PT, PT, -R2, RZ, RZ ;  /* 0x000000ff02107210 */ /* 0x000fca0007ffe1ff */
[----:B------:R-:W2:Y:S01]  /*0180*/  LDC.64 R24, c[0x0][0x380] ;  /* 0x0000e000ff187b82 */ /* 0x000ea20000000a00 */
[----:B0-----:R-:W-:Y:S02]  /*0190*/  ULEA UR4, UR6, UR4, 0x18 ;  /* 0x0000000406047291 */ /* 0x001fe4000f8ec0ff */
[----:B------:R-:W-:-:S04]  /*01a0*/  ULEA UR5, UR6, UR5, 0x18 ;  /* 0x0000000506057291 */ /* 0x000fc8000f8ec0ff */
[----:B------:R-:W-:Y:S02]  /*01b0*/  LEA R5, R19, UR4, 0x7 ;  /* 0x0000000413057c11 */ /* 0x000fe4000f8e38ff */
[C---:B------:R-:W-:Y:S02]  /*01c0*/  LEA R3, R21.reuse, UR5, 0x2 ;  /* 0x0000000515037c11 */ /* 0x040fe4000f8e10ff */
[----:B------:R-:W-:Y:S02]  /*01d0*/  LEA R4, R21, R5, 0x2 ;  /* 0x0000000515047211 */ /* 0x000fe400078e10ff */
[----:B------:R-:W-:-:S07]  /*01e0*/  LEA R2, R19, R3, 0x7 ;  /* 0x0000000313027211 */ /* 0x000fce00078e38ff */
.L_x_1:
[----:B-1----:R-:W-:Y:S01]  /*01f0*/  MOV R6, R0 ;  /* 0x0000000000067202 */ /* 0x002fe20000000f00 */
[----:B------:R-:W-:Y:S01]  /*0200*/  HFMA2 R20, -RZ, RZ, 0, 0 ;  /* 0x00000000ff147431 */ /* 0x000fe200000001ff */
[----:B------:R-:W-:Y:S01]  /*0210*/  MOV R22, RZ ;  /* 0x000000ff00167202 */ /* 0x000fe20000000f00 */
[----:B--2---:R-:W-:Y:S01]  /*0220*/  IMAD.WIDE R8, R7, 0x4, R24 ;  /* 0x0000000407087825 */ /* 0x004fe200078e0218 */
[-C--:B------:R-:W-:Y:S02]  /*0230*/  ISETP.GE.U32.AND P0, PT, R23, R6.reuse, PT ;  /* 0x000000061700720c */ /* 0x080fe40003f06070 */
[-C--:B------:R-:W-:Y:S02]  /*0240*/  ISETP.GE.AND P1, PT, R21, R6.reuse, PT ;  /* 0x000000061500720c */ /* 0x080fe40003f26270 */
[-C--:B------:R-:W-:Y:S02]  /*0250*/  ISETP.GE.OR P0, PT, R19, R6.reuse, P0 ;  /* 0x000000061300720c */ /* 0x080fe40000706670 */
[----:B------:R-:W-:-:S11]  /*0260*/  ISETP.GE.U32.OR P1, PT, R18, R6, P1 ;  /* 0x000000061200720c */ /* 0x000fd60000f26470 */
[----:B------:R-:W0:Y:S02]  /*0270*/  @!P0 LDC.64 R10, c[0x0][0x388] ;  /* 0x0000e200ff0a8b82 */ /* 0x000e240000000a00 */
[----:B------:R-:W2:Y:S01]  /*0280*/  @!P1 LDG.E R20, desc[UR8][R8.64] ;  /* 0x0000000808149981 */ /* 0x000ea2000c1e1900 */
[----:B0-----:R-:W-:-:S05]  /*0290*/  @!P0 IMAD.WIDE.U32 R10, R17, 0x4, R10 ;  /* 0x00000004110a8825 */ /* 0x001fca00078e000a */
[----:B------:R-:W3:Y:S04]  /*02a0*/  @!P0 LDG.E R22, desc[UR8][R10.64] ;  /* 0x000000080a168981 */ /* 0x000ee8000c1e1900 */
[----:B--2---:R-:W-:Y:S04]  /*02b0*/  STS [R4], R20 ;  /* 0x0000001404007388 */ /* 0x004fe80000000800 */
[----:B---3--:R-:W-:Y:S01]  /*02c0*/  STS [R2], R22 ;  /* 0x0000001602007388 */ /* 0x008fe20000000800 */
[----:B------:R-:W-:Y:S06]  /*02d0*/  BAR.SYNC.DEFER_BLOCKING 0x0 ;  /* 0x0000000000007b1d */ /* 0x000fec0000010000 */
[----:B------:R-:W-:Y:S04]  /*02e0*/  LDS R26, [R3] ;  /* 0x00000000031a7984 */ /* 0x000fe80000000800 */
[----:B------:R-:W0:Y:S04]  /*02f0*/  LDS.128 R12, [R5] ;  /* 0x00000000050c7984 */ /* 0x000e280000000c00 */
[----:B------:R-:W1:Y:S04]  /*0300*/  LDS R28, [R3+0x80] ;  /* 0x00008000031c7984 */ /* 0x000e680000000800 */
[----:B------:R-:W2:Y:S04]  /*0310*/  LDS R29, [R3+0x100] ;  /* 0x00010000031d7984 */ /* 0x000ea80000000800 */
[----:B------:R-:W-:Y:S04]  /*0320*/  LDS.128 R8, [R5+0x10] ;  /* 0x0000100005087984 */ /* 0x000fe80000000c00 */
[----:B------:R-:W-:Y:S01]  /*0330*/  LDS R20, [R3+0x280] ;  /* 0x0002800003147984 */ /* 0x000fe20000000800 */
[----:B0-----:R-:W-:-:S03]  /*0340*/  FFMA R26, R12, R26, R27 ;  /* 0x0000001a0c1a7223 */ /* 0x001fc6000000001b */
[----:B------:R-:W0:Y:S01]  /*0350*/  LDS R12, [R3+0x180] ;  /* 0x00018000030c7984 */ /* 0x000e220000000800 */
[----:B-1----:R-:W-:-:S03]  /*0360*/  FFMA R26, R28, R13, R26 ;  /* 0x0000000d1c1a7223 */ /* 0x002fc6000000001a */
[----:B------:R-:W1:Y:S01]  /*0370*/  LDS R13, [R3+0x200] ;  /* 0x00020000030d7984 */ /* 0x000e620000000800 */
[----:B--2---:R-:W-:-:S03]  /*0380*/  FFMA R29, R29, R14, R26 ;  /* 0x0000000e1d1d7223 */ /* 0x004fc6000000001a */
[----:B------:R-:W2:Y:S04]  /*0390*/  LDS R27, [R3+0x300] ;  /* 0x00030000031b7984 */ /* 0x000ea80000000800 */
[----:B------:R-:W-:Y:S01]  /*03a0*/  LDS R26, [R3+0x400] ;  /* 0x00040000031a7984 */ /* 0x000fe20000000800 */
[----:B0-----:R-:W-:-:S03]  /*03b0*/  FFMA R15, R12, R15, R29 ;  /* 0x0000000f0c0f7223 */ /* 0x001fc6000000001d */
[----:B------:R-:W-:Y:S01]  /*03c0*/  LDS R29, [R3+0xe80] ;  /* 0x000e8000031d7984 */ /* 0x000fe20000000800 */
[----:B-1----:R-:W-:-:S03]  /*03d0*/  FFMA R13, R8, R13, R15 ;  /* 0x0000000d080d7223 */ /* 0x002fc6000000000f */
[----:B------:R-:W0:Y:S01]  /*03e0*/  LDS R8, [R3+0x380] ;  /* 0x0003800003087984 */ /* 0x000e220000000800 */
[----:B------:R-:W-:-:S03]  /*03f0*/  FFMA R22, R20, R9, R13 ;  /* 0x0000000914167223 */ /* 0x000fc6000000000d */
[----:B------:R-:W1:Y:S04]  /*0400*/  LDS.128 R12, [R5+0x20] ;  /* 0x00002000050c7984 */ /* 0x000e680000000c00 */
[----:B------:R-:W3:Y:S01]  /*0410*/  LDS R20, [R3+0x480] ;  /* 0x0004800003147984 */ /* 0x000ee20000000800 */
[----:B--2---:R-:W-:-:S03]  /*0420*/  FFMA R9, R27, R10, R22 ;  /* 0x0000000a1b097223 */ /* 0x004fc60000000016 */
[----:B------:R-:W2:Y:S01]  /*0430*/  LDS R27, [R3+0x500] ;  /* 0x00050000031b7984 */ /* 0x000ea20000000800 */
[----:B0-----:R-:W-:-:S04]  /*0440*/  FFMA R9, R8, R11, R9 ;  /* 0x0000000b08097223 */ /* 0x001fc80000000009 */
[----:B-1----:R-:W-:Y:S02]  /*0450*/  FFMA R9, R12, R26, R9 ;  /* 0x0000001a0c097223 */ /* 0x002fe40000000009 */
[----:B------:R-:W0:Y:S02]  /*0460*/  LDS R12, [R3+0x580] ;  /* 0x00058000030c7984 */ /* 0x000e240000000800 */
[----:B---3--:R-:W-:Y:S02]  /*0470*/  FFMA R22, R20, R13, R9 ;  /* 0x0000000d14167223 */ /* 0x008fe40000000009 */
[----:B------:R-:W-:Y:S04]  /*0480*/  LDS R26, [R3+0x600] ;  /* 0x00060000031a7984 */ /* 0x000fe80000000800 */
        /* <DEDUP_REMOVED lines=36> */
[----:B------:R-:W1:Y:S01]  /*06d0*/  LDS.128 R8, [R5+0x70] ;  /* 0x0000700005087984 */ /* 0x000e620000000c00 */
[----:B--2---:R-:W-:-:S03]  /*06e0*/  FFMA R27, R27, R14, R20 ;  /* 0x0000000e1b1b7223 */ /* 0x004fc60000000014 */
[----:B------:R-:W2:Y:S04]  /*06f0*/  LDS R20, [R3+0xf00] ;  /* 0x000f000003147984 */ /* 0x000ea80000000800 */
[----:B------:R-:W3:Y:S01]  /*0700*/  LDS R14, [R3+0xf80] ;  /* 0x000f8000030e7984 */ /* 0x000ee20000000800 */
[----:B------:R-:W-:Y:S01]  /*0710*/  IADD3 R16, PT, PT, R16, 0x1, RZ ;  /* 0x0000000110107810 */ /* 0x000fe20007ffe0ff */
[----:B------:R-:W-:Y:S03]  /*0720*/  BAR.SYNC.DEFER_BLOCKING 0x0 ;  /* 0x0000000000007b1d */ /* 0x000fe60000010000 */
[----:B------:R-:W-:Y:S02]  /*0730*/  ISETP.NE.AND P0, PT, R16, RZ, PT ;  /* 0x000000ff1000720c */ /* 0x000fe40003f05270 */
[----:B------:R-:W-:Y:S01]  /*0740*/  IADD3 R7, PT, PT, R7, 0x20, RZ ;  /* 0x0000002007077810 */ /* 0x000fe20007ffe0ff */
[----:B0-----:R-:W-:-:S04]  /*0750*/  FFMA R15, R12, R15, R27 ;  /* 0x0000000f0c0f7223 */ /* 0x001fc8000000001b */
[----:B-1----:R-:W-:-:S04]  /*0760*/  FFMA R8, R8, R13, R15 ;  /* 0x0000000d08087223 */ /* 0x002fc8000000000f */
[----:B------:R-:W-:-:S04]  /*0770*/  FFMA R9, R29, R9, R8 ;  /* 0x000000091d097223 */ /* 0x000fc80000000008 */
[----:B--2---:R-:W-:Y:S01]  /*0780*/  FFMA R9, R20, R10, R9 ;  /* 0x0000000a14097223 */ /* 0x004fe20000000009 */
[----:B------:R-:W-:Y:S02]  /*0790*/  IADD3 R21, PT, PT, R21, 0x20, RZ ;  /* 0x0000002015157810 */ /* 0x000fe40007ffe0ff */
[----:B------:R-:W-:Y:S01]  /*07a0*/  IADD3 R19, PT, PT, R19, 0x20, RZ ;  /* 0x0000002013137810 */ /* 0x000fe20007ffe0ff */
[----:B---3--:R-:W-:Y:S01]  /*07b0*/  FFMA R27, R14, R11, R9 ;  /* 0x0000000b0e1b7223 */ /* 0x008fe20000000009 */
[----:B------:R-:W-:Y:S01]  /*07c0*/  LEA R17, R6, R17, 0x5 ;  /* 0x0000001106117211 */ /* 0x000fe200078e28ff */
[----:B------:R-:W-:Y:S06]  /*07d0*/  @P0 BRA `(.L_x_1) ;  /* 0xfffffff800840947 */ /* 0x000fec000383ffff */
.L_x_0:
[----:B------:R-:W-:-:S04]  /*07e0*/  VIMNMX R3, PT, PT, R18, R23, !PT ;  /* 0x0000001712037248 */ /* 0x000fc80007fe0100 */
[----:B------:R-:W-:-:S13]  /*07f0*/  ISETP.GE.AND P0, PT, R3, R6, PT ;  /* 0x000000060300720c */ /* 0x000fda0003f06270 */
[----:B------:R-:W-:Y:S05]  /*0800*/  @P0 EXIT ;  /* 0x000000000000094d */ /* 0x000fea0003800000 */
[----:B------:R-:W0:Y:S01]  /*0810*/  LDC.64 R2, c[0x0][0x390] ;  /* 0x0000e400ff027b82 */ /* 0x000e220000000a00 */
[----:B------:R-:W-:-:S04]  /*0820*/  IMAD R23, R18, R6, R23 ;  /* 0x0000000612177224 */ /* 0x000fc800078e0217 */
[----:B0-----:R-:W-:-:S05]  /*0830*/  IMAD.WIDE R2, R23, 0x4, R2 ;  /* 0x0000000417027825 */ /* 0x001fca00078e0202 */
[----:B------:R-:W-:Y:S01]  /*0840*/  STG.E desc[UR8][R2.64], R27 ;  /* 0x0000001b02007986 */ /* 0x000fe2000c101908 */
[----:B------:R-:W-:Y:S05]  /*0850*/  EXIT ;  /* 0x000000000000794d */ /* 0x000fea0003800000 */
.L_x_2:
[----:B------:R-:W-:-:S00]  /*0860*/  BRA `(.L_x_2) ;  /* 0xfffffffc00fc7947 */ /* 0x000fc0000383ffff */
[----:B------:R-:W-:-:S00]  /*0870*/  NOP ;  /* 0x0000000000007918 */ /* 0x000fc00000000000 */
        /* <DEDUP_REMOVED lines=8> */
.L_x_3:


//--------------------- .nv.shared._Z14matrixAdditionPfS_S_i --------------------------
	.section	.nv.shared._Z14matrixAdditionPfS_S_i,"aw",@nobits
	.sectionflags	@""
	.align	4
.nv.shared._Z14matrixAdditionPfS_S_i:
	.zero		9216


//--------------------- .nv.shared.reserved.0     --------------------------
	.section	.nv.shared.reserved.0,"aw",@nobits
	.weak		__nv_reservedSMEM_offset_0_alias
	.size		__nv_reservedSMEM_offset_0_alias, 0, 64
	.other		__nv_reservedSMEM_offset_0_alias,@"STO_CUDA_RESERVED_SHARED STV_DEFAULT"
__nv_reservedSMEM_offset_0_alias:
	.zero		0
	.zero		64


//--------------------- .nv.constant0._Z14matrixAdditionPfS_S_i --------------------------
	.section	.nv.constant0._Z14matrixAdditionPfS_S_i,"a",@progbits
	.sectionflags	@""
	.align	4
.nv.constant0._Z14matrixAdditionPfS_S_i:
	.zero		924


//--------------------- SYMBOLS --------------------------

	.type		.nv.reservedSmem.offset0,@object
	.size		.nv.reservedSmem.offset0,0x4
	.type		.nv.reservedSmem.cap,@object
	.size		.nv.reservedSmem.cap,0x4
